//
// Generated by NVIDIA NVVM Compiler
//
// Compiler Build ID: CL-36424714
// Cuda compilation tools, release 13.0, V13.0.88
// Based on NVVM 20.0.0
//

.version 9.0
.target sm_100
.address_size 64

	// .globl	_Z4sortPiS_

.visible .entry _Z4sortPiS_(
	.param .u64 .ptr .align 1 _Z4sortPiS__param_0,
	.param .u64 .ptr .align 1 _Z4sortPiS__param_1
)
{
	.reg .pred 	%p<46>;
	.reg .b32 	%r<55>;
	.reg .b64 	%rd<93>;

	ld.param.u64 	%rd12, [_Z4sortPiS__param_0];
	cvta.to.global.u64 	%rd1, %rd12;
	ld.global.u32 	%r1, [%rd1+4];
	ld.global.u32 	%r2, [%rd1];
	setp.le.s32 	%p1, %r2, %r1;
	mov.b64 	%rd84, 1;
	@%p1 bra 	$L__BB0_2;
	st.global.u32 	[%rd1+4], %r2;
	mov.b64 	%rd84, 0;
$L__BB0_2:
	shl.b64 	%rd15, %rd84, 2;
	add.s64 	%rd16, %rd1, %rd15;
	st.global.u32 	[%rd16], %r1;
	ld.global.u32 	%r3, [%rd1+8];
	ld.global.u32 	%r4, [%rd1+4];
	setp.le.s32 	%p2, %r4, %r3;
	mov.b64 	%rd85, 2;
	@%p2 bra 	$L__BB0_5;
	st.global.u32 	[%rd1+8], %r4;
	ld.global.u32 	%r5, [%rd1];
	setp.le.s32 	%p3, %r5, %r3;
	mov.b64 	%rd85, 1;
	@%p3 bra 	$L__BB0_5;
	st.global.u32 	[%rd1+4], %r5;
	mov.b64 	%rd85, 0;
$L__BB0_5:
	shl.b64 	%rd20, %rd85, 2;
	add.s64 	%rd21, %rd1, %rd20;
	st.global.u32 	[%rd21], %r3;
	ld.global.u32 	%r6, [%rd1+12];
	ld.global.u32 	%r7, [%rd1+8];
	setp.le.s32 	%p4, %r7, %r6;
	mov.b64 	%rd86, 3;
	@%p4 bra 	$L__BB0_9;
	st.global.u32 	[%rd1+12], %r7;
	ld.global.u32 	%r8, [%rd1+4];
	setp.le.s32 	%p5, %r8, %r6;
	mov.b64 	%rd86, 2;
	@%p5 bra 	$L__BB0_9;
	st.global.u32 	[%rd1+8], %r8;
	ld.global.u32 	%r9, [%rd1];
	setp.le.s32 	%p6, %r9, %r6;
	mov.b64 	%rd86, 1;
	@%p6 bra 	$L__BB0_9;
	st.global.u32 	[%rd1+4], %r9;
	mov.b64 	%rd86, 0;
$L__BB0_9:
	shl.b64 	%rd26, %rd86, 2;
	add.s64 	%rd27, %rd1, %rd26;
	st.global.u32 	[%rd27], %r6;
	ld.global.u32 	%r10, [%rd1+16];
	ld.global.u32 	%r11, [%rd1+12];
	setp.le.s32 	%p7, %r11, %r10;
	mov.b64 	%rd87, 4;
	@%p7 bra 	$L__BB0_14;
	st.global.u32 	[%rd1+16], %r11;
	ld.global.u32 	%r12, [%rd1+8];
	setp.le.s32 	%p8, %r12, %r10;
	mov.b64 	%rd87, 3;
	@%p8 bra 	$L__BB0_14;
	st.global.u32 	[%rd1+12], %r12;
	ld.global.u32 	%r13, [%rd1+4];
	setp.le.s32 	%p9, %r13, %r10;
	mov.b64 	%rd87, 2;
	@%p9 bra 	$L__BB0_14;
	st.global.u32 	[%rd1+8], %r13;
	ld.global.u32 	%r14, [%rd1];
	setp.le.s32 	%p10, %r14, %r10;
	mov.b64 	%rd87, 1;
	@%p10 bra 	$L__BB0_14;
	st.global.u32 	[%rd1+4], %r14;
	mov.b64 	%rd87, 0;
$L__BB0_14:
	shl.b64 	%rd33, %rd87, 2;
	add.s64 	%rd34, %rd1, %rd33;
	st.global.u32 	[%rd34], %r10;
	ld.global.u32 	%r15, [%rd1+20];
	ld.global.u32 	%r16, [%rd1+16];
	setp.le.s32 	%p11, %r16, %r15;
	mov.b64 	%rd88, 5;
	@%p11 bra 	$L__BB0_20;
	st.global.u32 	[%rd1+20], %r16;
	ld.global.u32 	%r17, [%rd1+12];
	setp.le.s32 	%p12, %r17, %r15;
	mov.b64 	%rd88, 4;
	@%p12 bra 	$L__BB0_20;
	st.global.u32 	[%rd1+16], %r17;
	ld.global.u32 	%r18, [%rd1+8];
	setp.le.s32 	%p13, %r18, %r15;
	mov.b64 	%rd88, 3;
	@%p13 bra 	$L__BB0_20;
	st.global.u32 	[%rd1+12], %r18;
	ld.global.u32 	%r19, [%rd1+4];
	setp.le.s32 	%p14, %r19, %r15;
	mov.b64 	%rd88, 2;
	@%p14 bra 	$L__BB0_20;
	st.global.u32 	[%rd1+8], %r19;
	ld.global.u32 	%r20, [%rd1];
	setp.le.s32 	%p15, %r20, %r15;
	mov.b64 	%rd88, 1;
	@%p15 bra 	$L__BB0_20;
	st.global.u32 	[%rd1+4], %r20;
	mov.b64 	%rd88, 0;
$L__BB0_20:
	shl.b64 	%rd41, %rd88, 2;
	add.s64 	%rd42, %rd1, %rd41;
	st.global.u32 	[%rd42], %r15;
	ld.global.u32 	%r21, [%rd1+24];
	ld.global.u32 	%r22, [%rd1+20];
	setp.le.s32 	%p16, %r22, %r21;
	mov.b64 	%rd89, 6;
	@%p16 bra 	$L__BB0_27;
	st.global.u32 	[%rd1+24], %r22;
	ld.global.u32 	%r23, [%rd1+16];
	setp.le.s32 	%p17, %r23, %r21;
	mov.b64 	%rd89, 5;
	@%p17 bra 	$L__BB0_27;
	st.global.u32 	[%rd1+20], %r23;
	ld.global.u32 	%r24, [%rd1+12];
	setp.le.s32 	%p18, %r24, %r21;
	mov.b64 	%rd89, 4;
	@%p18 bra 	$L__BB0_27;
	st.global.u32 	[%rd1+16], %r24;
	ld.global.u32 	%r25, [%rd1+8];
	setp.le.s32 	%p19, %r25, %r21;
	mov.b64 	%rd89, 3;
	@%p19 bra 	$L__BB0_27;
	st.global.u32 	[%rd1+12], %r25;
	ld.global.u32 	%r26, [%rd1+4];
	setp.le.s32 	%p20, %r26, %r21;
	mov.b64 	%rd89, 2;
	@%p20 bra 	$L__BB0_27;
	st.global.u32 	[%rd1+8], %r26;
	ld.global.u32 	%r27, [%rd1];
	setp.le.s32 	%p21, %r27, %r21;
	mov.b64 	%rd89, 1;
	@%p21 bra 	$L__BB0_27;
	st.global.u32 	[%rd1+4], %r27;
	mov.b64 	%rd89, 0;
$L__BB0_27:
	shl.b64 	%rd50, %rd89, 2;
	add.s64 	%rd51, %rd1, %rd50;
	st.global.u32 	[%rd51], %r21;
	ld.global.u32 	%r28, [%rd1+28];
	ld.global.u32 	%r29, [%rd1+24];
	setp.le.s32 	%p22, %r29, %r28;
	mov.b64 	%rd90, 7;
	@%p22 bra 	$L__BB0_35;
	st.global.u32 	[%rd1+28], %r29;
	ld.global.u32 	%r30, [%rd1+20];
	setp.le.s32 	%p23, %r30, %r28;
	mov.b64 	%rd90, 6;
	@%p23 bra 	$L__BB0_35;
	st.global.u32 	[%rd1+24], %r30;
	ld.global.u32 	%r31, [%rd1+16];
	setp.le.s32 	%p24, %r31, %r28;
	mov.b64 	%rd90, 5;
	@%p24 bra 	$L__BB0_35;
	st.global.u32 	[%rd1+20], %r31;
	ld.global.u32 	%r32, [%rd1+12];
	setp.le.s32 	%p25, %r32, %r28;
	mov.b64 	%rd90, 4;
	@%p25 bra 	$L__BB0_35;
	st.global.u32 	[%rd1+16], %r32;
	ld.global.u32 	%r33, [%rd1+8];
	setp.le.s32 	%p26, %r33, %r28;
	mov.b64 	%rd90, 3;
	@%p26 bra 	$L__BB0_35;
	st.global.u32 	[%rd1+12], %r33;
	ld.global.u32 	%r34, [%rd1+4];
	setp.le.s32 	%p27, %r34, %r28;
	mov.b64 	%rd90, 2;
	@%p27 bra 	$L__BB0_35;
	st.global.u32 	[%rd1+8], %r34;
	ld.global.u32 	%r35, [%rd1];
	setp.le.s32 	%p28, %r35, %r28;
	mov.b64 	%rd90, 1;
	@%p28 bra 	$L__BB0_35;
	st.global.u32 	[%rd1+4], %r35;
	mov.b64 	%rd90, 0;
$L__BB0_35:
	shl.b64 	%rd60, %rd90, 2;
	add.s64 	%rd61, %rd1, %rd60;
	st.global.u32 	[%rd61], %r28;
	ld.global.u32 	%r36, [%rd1+32];
	ld.global.u32 	%r37, [%rd1+28];
	setp.le.s32 	%p29, %r37, %r36;
	mov.b64 	%rd91, 8;
	@%p29 bra 	$L__BB0_44;
	st.global.u32 	[%rd1+32], %r37;
	ld.global.u32 	%r38, [%rd1+24];
	setp.le.s32 	%p30, %r38, %r36;
	mov.b64 	%rd91, 7;
	@%p30 bra 	$L__BB0_44;
	st.global.u32 	[%rd1+28], %r38;
	ld.global.u32 	%r39, [%rd1+20];
	setp.le.s32 	%p31, %r39, %r36;
	mov.b64 	%rd91, 6;
	@%p31 bra 	$L__BB0_44;
	st.global.u32 	[%rd1+24], %r39;
	ld.global.u32 	%r40, [%rd1+16];
	setp.le.s32 	%p32, %r40, %r36;
	mov.b64 	%rd91, 5;
	@%p32 bra 	$L__BB0_44;
	st.global.u32 	[%rd1+20], %r40;
	ld.global.u32 	%r41, [%rd1+12];
	setp.le.s32 	%p33, %r41, %r36;
	mov.b64 	%rd91, 4;
	@%p33 bra 	$L__BB0_44;
	st.global.u32 	[%rd1+16], %r41;
	ld.global.u32 	%r42, [%rd1+8];
	setp.le.s32 	%p34, %r42, %r36;
	mov.b64 	%rd91, 3;
	@%p34 bra 	$L__BB0_44;
	st.global.u32 	[%rd1+12], %r42;
	ld.global.u32 	%r43, [%rd1+4];
	setp.le.s32 	%p35, %r43, %r36;
	mov.b64 	%rd91, 2;
	@%p35 bra 	$L__BB0_44;
	st.global.u32 	[%rd1+8], %r43;
	ld.global.u32 	%r44, [%rd1];
	setp.le.s32 	%p36, %r44, %r36;
	mov.b64 	%rd91, 1;
	@%p36 bra 	$L__BB0_44;
	st.global.u32 	[%rd1+4], %r44;
	mov.b64 	%rd91, 0;
$L__BB0_44:
	shl.b64 	%rd71, %rd91, 2;
	add.s64 	%rd72, %rd1, %rd71;
	st.global.u32 	[%rd72], %r36;
	ld.global.u32 	%r45, [%rd1+36];
	ld.global.u32 	%r46, [%rd1+32];
	setp.le.s32 	%p37, %r46, %r45;
	mov.b64 	%rd92, 9;
	@%p37 bra 	$L__BB0_54;
	st.global.u32 	[%rd1+36], %r46;
	ld.global.u32 	%r47, [%rd1+28];
	setp.le.s32 	%p38, %r47, %r45;
	mov.b64 	%rd92, 8;
	@%p38 bra 	$L__BB0_54;
	st.global.u32 	[%rd1+32], %r47;
	ld.global.u32 	%r48, [%rd1+24];
	setp.le.s32 	%p39, %r48, %r45;
	mov.b64 	%rd92, 7;
	@%p39 bra 	$L__BB0_54;
	st.global.u32 	[%rd1+28], %r48;
	ld.global.u32 	%r49, [%rd1+20];
	setp.le.s32 	%p40, %r49, %r45;
	mov.b64 	%rd92, 6;
	@%p40 bra 	$L__BB0_54;
	st.global.u32 	[%rd1+24], %r49;
	ld.global.u32 	%r50, [%rd1+16];
	setp.le.s32 	%p41, %r50, %r45;
	mov.b64 	%rd92, 5;
	@%p41 bra 	$L__BB0_54;
	st.global.u32 	[%rd1+20], %r50;
	ld.global.u32 	%r51, [%rd1+12];
	setp.le.s32 	%p42, %r51, %r45;
	mov.b64 	%rd92, 4;
	@%p42 bra 	$L__BB0_54;
	st.global.u32 	[%rd1+16], %r51;
	ld.global.u32 	%r52, [%rd1+8];
	setp.le.s32 	%p43, %r52, %r45;
	mov.b64 	%rd92, 3;
	@%p43 bra 	$L__BB0_54;
	st.global.u32 	[%rd1+12], %r52;
	ld.global.u32 	%r53, [%rd1+4];
	setp.le.s32 	%p44, %r53, %r45;
	mov.b64 	%rd92, 2;
	@%p44 bra 	$L__BB0_54;
	st.global.u32 	[%rd1+8], %r53;
	ld.global.u32 	%r54, [%rd1];
	setp.le.s32 	%p45, %r54, %r45;
	mov.b64 	%rd92, 1;
	@%p45 bra 	$L__BB0_54;
	st.global.u32 	[%rd1+4], %r54;
	mov.b64 	%rd92, 0;
$L__BB0_54:
	shl.b64 	%rd82, %rd92, 2;
	add.s64 	%rd83, %rd1, %rd82;
	st.global.u32 	[%rd83], %r45;
	ret;

}


// ===== COMPILED SASS (sm_100) =====

	.target	sm_100

	.elftype	@"ET_EXEC"


//--------------------- .note.nv.tkinfo           --------------------------
	.section	.note.nv.tkinfo,"",@"SHT_NOTE"
	.sectionflags	@"SHF_NOTE_NV_TKINFO"
	.tkinfo
        /*0018*/ 	.word	0x00000002
        /*0030*/ 	.string	""
        /*0030*/ 	.string	"ptxas"
        /*0030*/ 	.string	"Cuda compilation tools, release 13.0, V13.0.88"
        /*0030*/ 	.string	"Build cuda_13.0.r13.0/compiler.36424714_0"
        /*0030*/ 	.string	"-arch sm_100 -m 64 "



//--------------------- .note.nv.cuinfo           --------------------------
	.section	.note.nv.cuinfo,"",@"SHT_NOTE"
	.sectionflags	@"SHF_NOTE_NV_CUINFO"
        /*0018*/ 	.short	0x0002
        /*001a*/ 	.short	0x0064
        /*001c*/ 	.short	0x0082
	.zero		2


//--------------------- .nv.info                  --------------------------
	.section	.nv.info,"",@"SHT_CUDA_INFO"
	.align	4


	//----- nvinfo : EIATTR_REGCOUNT
	.align		4
        /*0000*/ 	.byte	0x04, 0x2f
        /*0002*/ 	.short	(.L_1 - .L_0)
	.align		4
.L_0:
        /*0004*/ 	.word	index@(_Z4sortPiS_)
        /*0008*/ 	.word	0x0000000f


	//----- nvinfo : EIATTR_FRAME_SIZE
	.align		4
.L_1:
        /*000c*/ 	.byte	0x04, 0x11
        /*000e*/ 	.short	(.L_3 - .L_2)
	.align		4
.L_2:
        /*0010*/ 	.word	index@(_Z4sortPiS_)
        /*0014*/ 	.word	0x00000000


	//----- nvinfo : EIATTR_MIN_STACK_SIZE
	.align		4
.L_3:
        /*0018*/ 	.byte	0x04, 0x12
        /*001a*/ 	.short	(.L_5 - .L_4)
	.align		4
.L_4:
        /*001c*/ 	.word	index@(_Z4sortPiS_)
        /*0020*/ 	.word	0x00000000
.L_5:


//--------------------- .nv.compat                --------------------------
	.section	.nv.compat,"",@"SHT_CUDA_COMPAT_INFO"
	.align	4
        /*0000*/ 	.byte	0x02, 0x09, 0x00, 0x00, 0x02, 0x02, 0x01, 0x00, 0x02, 0x05, 0x05, 0x00, 0x03, 0x07, 0x01, 0x01
        /*0010*/ 	.byte	0x02, 0x03, 0x00, 0x00, 0x02, 0x06, 0x01, 0x00, 0x04, 0x0b, 0x08, 0x00, 0x09, 0x00, 0x00, 0x00
        /*0020*/ 	.byte	0x00, 0x00, 0x00, 0x00


//--------------------- .nv.info._Z4sortPiS_      --------------------------
	.section	.nv.info._Z4sortPiS_,"",@"SHT_CUDA_INFO"
	.sectionflags	@""
	.align	4


	//----- nvinfo : EIATTR_CUDA_API_VERSION
	.align		4
        /*0000*/ 	.byte	0x04, 0x37
        /*0002*/ 	.short	(.L_7 - .L_6)
.L_6:
        /*0004*/ 	.word	0x00000082


	//----- nvinfo : EIATTR_KPARAM_INFO
	.align		4
.L_7:
        /*0008*/ 	.byte	0x04, 0x17
        /*000a*/ 	.short	(.L_9 - .L_8)
.L_8:
        /*000c*/ 	.word	0x00000000
        /*0010*/ 	.short	0x0001
        /*0012*/ 	.short	0x0008
        /*0014*/ 	.byte	0x00, 0xf5, 0x21, 0x00


	//----- nvinfo : EIATTR_KPARAM_INFO
	.align		4
.L_9:
        /*0018*/ 	.byte	0x04, 0x17
        /*001a*/ 	.short	(.L_11 - .L_10)
.L_10:
        /*001c*/ 	.word	0x00000000
        /*0020*/ 	.short	0x0000
        /*0022*/ 	.short	0x0000
        /*0024*/ 	.byte	0x00, 0xf5, 0x21, 0x00


	//----- nvinfo : EIATTR_SPARSE_MMA_MASK
	.align		4
.L_11:
        /*0028*/ 	.byte	0x03, 0x50
        /*002a*/ 	.short	0x0000


	//----- nvinfo : EIATTR_MAXREG_COUNT
	.align		4
        /*002c*/ 	.byte	0x03, 0x1b
        /*002e*/ 	.short	0x00ff


	//----- nvinfo : EIATTR_MERCURY_ISA_VERSION
	.align		4
        /*0030*/ 	.byte	0x03, 0x5f
        /*0032*/ 	.short	0x0101


	//----- nvinfo : EIATTR_VRC_CTA_INIT_COUNT
	.align		4
        /*0034*/ 	.byte	0x02, 0x4a
	.zero		1
	.zero		1


	//----- nvinfo : EIATTR_EXIT_INSTR_OFFSETS
	.align		4
        /*0038*/ 	.byte	0x04, 0x1c
        /*003a*/ 	.short	(.L_13 - .L_12)


	//   ....[0]....
.L_12:
        /*003c*/ 	.word	0x00001120


	//----- nvinfo : EIATTR_CBANK_PARAM_SIZE
	.align		4
.L_13:
        /*0040*/ 	.byte	0x03, 0x19
        /*0042*/ 	.short	0x0010


	//----- nvinfo : EIATTR_PARAM_CBANK
	.align		4
        /*0044*/ 	.byte	0x04, 0x0a
        /*0046*/ 	.short	(.L_15 - .L_14)
	.align		4
.L_14:
        /*0048*/ 	.word	index@(.nv.constant0._Z4sortPiS_)
        /*004c*/ 	.short	0x0380
        /*004e*/ 	.short	0x0010


	//----- nvinfo : EIATTR_SW_WAR
	.align		4
.L_15:
        /*0050*/ 	.byte	0x04, 0x36
        /*0052*/ 	.short	(.L_17 - .L_16)
.L_16:
        /*0054*/ 	.word	0x00000008
.L_17:


//--------------------- .nv.callgraph             --------------------------
	.section	.nv.callgraph,"",@"SHT_CUDA_CALLGRAPH"
	.align	4
	.sectionentsize	8
	.align		4
        /*0000*/ 	.word	0x00000000
	.align		4
        /*0004*/ 	.word	0xffffffff
	.align		4
        /*0008*/ 	.word	0x00000000
	.align		4
        /*000c*/ 	.word	0xfffffffe
	.align		4
        /*0010*/ 	.word	0x00000000
	.align		4
        /*0014*/ 	.word	0xfffffffd
	.align		4
        /*0018*/ 	.word	0x00000000
	.align		4
        /*001c*/ 	.word	0xfffffffc


//--------------------- .text._Z4sortPiS_         --------------------------
	.section	.text._Z4sortPiS_,"ax",@progbits
	.align	128
        .global         _Z4sortPiS_
        .type           _Z4sortPiS_,@function
        .size           _Z4sortPiS_,(.L_x_9 - _Z4sortPiS_)
        .other          _Z4sortPiS_,@"STO_CUDA_ENTRY STV_DEFAULT"
_Z4sortPiS_:
.text._Z4sortPiS_:
[----:B------:R-:W-:Y:S08]  /*0000*/  LDC R1, c[0x0][0x37c] ;  /* 0x0000df00ff017b82 */ /* 0x000ff00000000800 */
[----:B------:R-:W0:Y:S01]  /*0010*/  LDC.64 R4, c[0x0][0x380] ;  /* 0x0000e000ff047b82 */ /* 0x000e220000000a00 */
[----:B------:R-:W0:Y:S07]  /*0020*/  LDCU.64 UR4, c[0x0][0x358] ;  /* 0x00006b00ff0477ac */ /* 0x000e2e0008000a00 */
[----:B------:R-:W1:Y:S01]  /*0030*/  LDC.64 R2, c[0x0][0x380] ;  /* 0x0000e000ff027b82 */ /* 0x000e620000000a00 */
[----:B0-----:R-:W2:Y:S04]  /*0040*/  LDG.E R9, desc[UR4][R4.64+0x4] ;  /* 0x0000040404097981 */ /* 0x001ea8000c1e1900 */
[----:B------:R-:W2:Y:S01]  /*0050*/  LDG.E R0, desc[UR4][R4.64] ;  /* 0x0000000404007981 */ /* 0x000ea2000c1e1900 */
[----:B------:R-:W-:-:S02]  /*0060*/  IMAD.MOV.U32 R7, RZ, RZ, 0x1 ;  /* 0x00000001ff077424 */ /* 0x000fc400078e00ff */
[----:B------:R-:W-:Y:S01]  /*0070*/  IMAD.MOV.U32 R8, RZ, RZ, RZ ;  /* 0x000000ffff087224 */ /* 0x000fe200078e00ff */
[----:B--2---:R-:W-:-:S13]  /*0080*/  ISETP.GT.AND P0, PT, R0, R9, PT ;  /* 0x000000090000720c */ /* 0x004fda0003f04270 */
[----:B------:R-:W-:Y:S01]  /*0090*/  @P0 IMAD.MOV.U32 R7, RZ, RZ, RZ ;  /* 0x000000ffff070224 */ /* 0x000fe200078e00ff */
[----:B------:R0:W-:Y:S04]  /*00a0*/  @P0 STG.E desc[UR4][R4.64+0x4], R0 ;  /* 0x0000040004000986 */ /* 0x0001e8000c101904 */
[----:B-1----:R-:W-:-:S04]  /*00b0*/  LEA R6, P1, R7, R2, 0x2 ;  /* 0x0000000207067211 */ /* 0x002fc800078210ff */
[----:B------:R-:W-:-:S05]  /*00c0*/  LEA.HI.X R7, R7, R3, R8, 0x2, P1 ;  /* 0x0000000307077211 */ /* 0x000fca00008f1408 */
[----:B------:R0:W-:Y:S04]  /*00d0*/  STG.E desc[UR4][R6.64], R9 ;  /* 0x0000000906007986 */ /* 0x0001e8000c101904 */
[----:B------:R-:W2:Y:S04]  /*00e0*/  LDG.E R11, desc[UR4][R4.64+0x8] ;  /* 0x00000804040b7981 */ /* 0x000ea8000c1e1900 */
[----:B------:R-:W2:Y:S01]  /*00f0*/  LDG.E R8, desc[UR4][R4.64+0x4] ;  /* 0x0000040404087981 */ /* 0x000ea2000c1e1900 */
[----:B------:R-:W-:Y:S02]  /*0100*/  IMAD.MOV.U32 R12, RZ, RZ, RZ ;  /* 0x000000ffff0c7224 */ /* 0x000fe400078e00ff */
[----:B------:R-:W-:Y:S01]  /*0110*/  IMAD.MOV.U32 R10, RZ, RZ, 0x2 ;  /* 0x00000002ff0a7424 */ /* 0x000fe200078e00ff */
[----:B--2---:R-:W-:-:S13]  /*0120*/  ISETP.GT.AND P0, PT, R8, R11, PT ;  /* 0x0000000b0800720c */ /* 0x004fda0003f04270 */
[----:B0-----:R-:W-:Y:S05]  /*0130*/  @!P0 BRA `(.L_x_0) ;  /* 0x0000000000188947 */ /* 0x001fea0003800000 */
[----:B------:R-:W2:Y:S01]  /*0140*/  LDG.E R0, desc[UR4][R4.64] ;  /* 0x0000000404007981 */ /* 0x000ea2000c1e1900 */
[----:B------:R-:W-:-:S03]  /*0150*/  IMAD.MOV.U32 R10, RZ, RZ, 0x1 ;  /* 0x00000001ff0a7424 */ /* 0x000fc600078e00ff */
[----:B------:R0:W-:Y:S01]  /*0160*/  STG.E desc[UR4][R4.64+0x8], R8 ;  /* 0x0000080804007986 */ /* 0x0001e2000c101904 */
[----:B--2---:R-:W-:-:S13]  /*0170*/  ISETP.GT.AND P0, PT, R0, R11, PT ;  /* 0x0000000b0000720c */ /* 0x004fda0003f04270 */
[----:B------:R0:W-:Y:S01]  /*0180*/  @P0 STG.E desc[UR4][R4.64+0x4], R0 ;  /* 0x0000040004000986 */ /* 0x0001e2000c101904 */
[----:B------:R-:W-:-:S07]  /*0190*/  @P0 IMAD.MOV.U32 R10, RZ, RZ, RZ ;  /* 0x000000ffff0a0224 */ /* 0x000fce00078e00ff */
.L_x_0:
[----:B------:R-:W-:-:S04]  /*01a0*/  LEA R6, P0, R10, R2, 0x2 ;  /* 0x000000020a067211 */ /* 0x000fc800078010ff */
[----:B------:R-:W-:-:S05]  /*01b0*/  LEA.HI.X R7, R10, R3, R12, 0x2, P0 ;  /* 0x000000030a077211 */ /* 0x000fca00000f140c */
[----:B------:R1:W-:Y:S04]  /*01c0*/  STG.E desc[UR4][R6.64], R11 ;  /* 0x0000000b06007986 */ /* 0x0003e8000c101904 */
[----:B------:R-:W2:Y:S04]  /*01d0*/  LDG.E R9, desc[UR4][R4.64+0xc] ;  /* 0x00000c0404097981 */ /* 0x000ea8000c1e1900 */
[----:B0-----:R-:W2:Y:S01]  /*01e0*/  LDG.E R0, desc[UR4][R4.64+0x8] ;  /* 0x0000080404007981 */ /* 0x001ea2000c1e1900 */
[----:B------:R-:W-:Y:S02]  /*01f0*/  IMAD.MOV.U32 R10, RZ, RZ, RZ ;  /* 0x000000ffff0a7224 */ /* 0x000fe400078e00ff */
[----:B------:R-:W-:Y:S01]  /*0200*/  IMAD.MOV.U32 R8, RZ, RZ, 0x3 ;  /* 0x00000003ff087424 */ /* 0x000fe200078e00ff */
[----:B--2---:R-:W-:-:S13]  /*0210*/  ISETP.GT.AND P0, PT, R0, R9, PT ;  /* 0x000000090000720c */ /* 0x004fda0003f04270 */
[----:B-1----:R-:W-:Y:S05]  /*0220*/  @!P0 BRA `(.L_x_1) ;  /* 0x00000000002c8947 */ /* 0x002fea0003800000 */
[----:B------:R-:W2:Y:S01]  /*0230*/  LDG.E R6, desc[UR4][R4.64+0x4] ;  /* 0x0000040404067981 */ /* 0x000ea2000c1e1900 */
[----:B------:R-:W-:-:S03]  /*0240*/  IMAD.MOV.U32 R8, RZ, RZ, 0x2 ;  /* 0x00000002ff087424 */ /* 0x000fc600078e00ff */
[----:B------:R0:W-:Y:S01]  /*0250*/  STG.E desc[UR4][R4.64+0xc], R0 ;  /* 0x00000c0004007986 */ /* 0x0001e2000c101904 */
        /* <DEDUP_REMOVED lines=8> */
.L_x_1:
[----:B0-----:R-:W-:-:S04]  /*02e0*/  LEA R6, P0, R8, R2, 0x2 ;  /* 0x0000000208067211 */ /* 0x001fc800078010ff */
[----:B------:R-:W-:-:S05]  /*02f0*/  LEA.HI.X R7, R8, R3, R10, 0x2, P0 ;  /* 0x0000000308077211 */ /* 0x000fca00000f140a */
[----:B------:R0:W-:Y:S04]  /*0300*/  STG.E desc[UR4][R6.64], R9 ;  /* 0x0000000906007986 */ /* 0x0001e8000c101904 */
[----:B------:R-:W2:Y:S04]  /*0310*/  LDG.E R11, desc[UR4][R4.64+0x10] ;  /* 0x00001004040b7981 */ /* 0x000ea8000c1e1900 */
[----:B------:R-:W2:Y:S01]  /*0320*/  LDG.E R0, desc[UR4][R4.64+0xc] ;  /* 0x00000c0404007981 */ /* 0x000ea2000c1e1900 */
[----:B------:R-:W-:Y:S02]  /*0330*/  IMAD.MOV.U32 R8, RZ, RZ, 0x4 ;  /* 0x00000004ff087424 */ /* 0x000fe400078e00ff */
[----:B------:R-:W-:Y:S01]  /*0340*/  IMAD.MOV.U32 R10, RZ, RZ, RZ ;  /* 0x000000ffff0a7224 */ /* 0x000fe200078e00ff */
[----:B--2---:R-:W-:-:S13]  /*0350*/  ISETP.GT.AND P0, PT, R0, R11, PT ;  /* 0x0000000b0000720c */ /* 0x004fda0003f04270 */
[----:B0-----:R-:W-:Y:S05]  /*0360*/  @!P0 BRA `(.L_x_2) ;  /* 0x0000000000408947 */ /* 0x001fea0003800000 */
        /* <DEDUP_REMOVED lines=16> */
.L_x_2:
        /* <DEDUP_REMOVED lines=30> */
.L_x_3:
        /* <DEDUP_REMOVED lines=35> */
.L_x_4:
        /* <DEDUP_REMOVED lines=40> */
.L_x_5:
        /* <DEDUP_REMOVED lines=45> */
.L_x_6:
        /* <DEDUP_REMOVED lines=50> */
.L_x_7:
[----:B------:R-:W-:-:S04]  /*10f0*/  LEA R2, P0, R8, R2, 0x2 ;  /* 0x0000000208027211 */ /* 0x000fc800078010ff */
[----:B------:R-:W-:-:S05]  /*1100*/  LEA.HI.X R3, R8, R3, R10, 0x2, P0 ;  /* 0x0000000308037211 */ /* 0x000fca00000f140a */
[----:B------:R-:W-:Y:S01]  /*1110*/  STG.E desc[UR4][R2.64], R9 ;  /* 0x0000000902007986 */ /* 0x000fe2000c101904 */
[----:B------:R-:W-:Y:S05]  /*1120*/  EXIT ;  /* 0x000000000000794d */ /* 0x000fea0003800000 */
.L_x_8:
[----:B------:R-:W-:-:S00]  /*1130*/  BRA `(.L_x_8) ;  /* 0xfffffffc00fc7947 */ /* 0x000fc0000383ffff */
[----:B------:R-:W-:-:S00]  /*1140*/  NOP ;  /* 0x0000000000007918 */ /* 0x000fc00000000000 */
        /* <DEDUP_REMOVED lines=11> */
.L_x_9:


//--------------------- .nv.shared.reserved.0     --------------------------
	.section	.nv.shared.reserved.0,"aw",@nobits
	.weak		__nv_reservedSMEM_offset_0_alias
	.size		__nv_reservedSMEM_offset_0_alias, 0, 64
	.other		__nv_reservedSMEM_offset_0_alias,@"STO_CUDA_RESERVED_SHARED STV_DEFAULT"
__nv_reservedSMEM_offset_0_alias:
	.zero		0
	.zero		64


//--------------------- .nv.constant0._Z4sortPiS_ --------------------------
	.section	.nv.constant0._Z4sortPiS_,"a",@progbits
	.sectionflags	@""
	.align	4
.nv.constant0._Z4sortPiS_:
	.zero		912


//--------------------- SYMBOLS --------------------------

	.type		.nv.reservedSmem.offset0,@object
	.size		.nv.reservedSmem.offset0,0x4
